//
// Generated by NVIDIA NVVM Compiler
//
// Compiler Build ID: CL-36424714
// Cuda compilation tools, release 13.0, V13.0.88
// Based on NVVM 20.0.0
//

.version 9.0
.target sm_100
.address_size 64

	// .globl	_Z11bruteKernelim
.const .align 4 .b8 d_quarterMoves[960];
.const .align 8 .u64 d_solvedC;
.const .align 8 .u64 d_solvedE;

.visible .entry _Z11bruteKernelim(
	.param .u32 _Z11bruteKernelim_param_0,
	.param .u64 _Z11bruteKernelim_param_1
)
{


	ret;

}


// ===== COMPILED SASS (sm_100) =====

	.target	sm_100

	.elftype	@"ET_EXEC"


//--------------------- .note.nv.tkinfo           --------------------------
	.section	.note.nv.tkinfo,"",@"SHT_NOTE"
	.sectionflags	@"SHF_NOTE_NV_TKINFO"
	.tkinfo
        /*0018*/ 	.word	0x00000002
        /*0030*/ 	.string	""
        /*0030*/ 	.string	"ptxas"
        /*0030*/ 	.string	"Cuda compilation tools, release 13.0, V13.0.88"
        /*0030*/ 	.string	"Build cuda_13.0.r13.0/compiler.36424714_0"
        /*0030*/ 	.string	"-arch sm_100 -m 64 "



//--------------------- .note.nv.cuinfo           --------------------------
	.section	.note.nv.cuinfo,"",@"SHT_NOTE"
	.sectionflags	@"SHF_NOTE_NV_CUINFO"
        /*0018*/ 	.short	0x0002
        /*001a*/ 	.short	0x0064
        /*001c*/ 	.short	0x0082
	.zero		2


//--------------------- .nv.info                  --------------------------
	.section	.nv.info,"",@"SHT_CUDA_INFO"
	.align	4


	//----- nvinfo : EIATTR_REGCOUNT
	.align		4
        /*0000*/ 	.byte	0x04, 0x2f
        /*0002*/ 	.short	(.L_4 - .L_3)
	.align		4
.L_3:
        /*0004*/ 	.word	index@(_Z11bruteKernelim)
        /*0008*/ 	.word	0x00000004


	//----- nvinfo : EIATTR_FRAME_SIZE
	.align		4
.L_4:
        /*000c*/ 	.byte	0x04, 0x11
        /*000e*/ 	.short	(.L_6 - .L_5)
	.align		4
.L_5:
        /*0010*/ 	.word	index@(_Z11bruteKernelim)
        /*0014*/ 	.word	0x00000000


	//----- nvinfo : EIATTR_MIN_STACK_SIZE
	.align		4
.L_6:
        /*0018*/ 	.byte	0x04, 0x12
        /*001a*/ 	.short	(.L_8 - .L_7)
	.align		4
.L_7:
        /*001c*/ 	.word	index@(_Z11bruteKernelim)
        /*0020*/ 	.word	0x00000000
.L_8:


//--------------------- .nv.compat                --------------------------
	.section	.nv.compat,"",@"SHT_CUDA_COMPAT_INFO"
	.align	4
        /*0000*/ 	.byte	0x02, 0x09, 0x00, 0x00, 0x02, 0x02, 0x01, 0x00, 0x02, 0x05, 0x05, 0x00, 0x03, 0x07, 0x01, 0x01
        /*0010*/ 	.byte	0x02, 0x03, 0x00, 0x00, 0x02, 0x06, 0x01, 0x00, 0x04, 0x0b, 0x08, 0x00, 0x09, 0x00, 0x00, 0x00
        /*0020*/ 	.byte	0x00, 0x00, 0x00, 0x00


//--------------------- .nv.info._Z11bruteKernelim --------------------------
	.section	.nv.info._Z11bruteKernelim,"",@"SHT_CUDA_INFO"
	.sectionflags	@""
	.align	4


	//----- nvinfo : EIATTR_CUDA_API_VERSION
	.align		4
        /*0000*/ 	.byte	0x04, 0x37
        /*0002*/ 	.short	(.L_10 - .L_9)
.L_9:
        /*0004*/ 	.word	0x00000082


	//----- nvinfo : EIATTR_KPARAM_INFO
	.align		4
.L_10:
        /*0008*/ 	.byte	0x04, 0x17
        /*000a*/ 	.short	(.L_12 - .L_11)
.L_11:
        /*000c*/ 	.word	0x00000000
        /*0010*/ 	.short	0x0001
        /*0012*/ 	.short	0x0008
        /*0014*/ 	.byte	0x00, 0xf0, 0x21, 0x00


	//----- nvinfo : EIATTR_KPARAM_INFO
	.align		4
.L_12:
        /*0018*/ 	.byte	0x04, 0x17
        /*001a*/ 	.short	(.L_14 - .L_13)
.L_13:
        /*001c*/ 	.word	0x00000000
        /*0020*/ 	.short	0x0000
        /*0022*/ 	.short	0x0000
        /*0024*/ 	.byte	0x00, 0xf0, 0x11, 0x00


	//----- nvinfo : EIATTR_SPARSE_MMA_MASK
	.align		4
.L_14:
        /*0028*/ 	.byte	0x03, 0x50
        /*002a*/ 	.short	0x0000


	//----- nvinfo : EIATTR_MAXREG_COUNT
	.align		4
        /*002c*/ 	.byte	0x03, 0x1b
        /*002e*/ 	.short	0x00ff


	//----- nvinfo : EIATTR_MERCURY_ISA_VERSION
	.align		4
        /*0030*/ 	.byte	0x03, 0x5f
        /*0032*/ 	.short	0x0101


	//----- nvinfo : EIATTR_VRC_CTA_INIT_COUNT
	.align		4
        /*0034*/ 	.byte	0x02, 0x4a
	.zero		1
	.zero		1


	//----- nvinfo : EIATTR_EXIT_INSTR_OFFSETS
	.align		4
        /*0038*/ 	.byte	0x04, 0x1c
        /*003a*/ 	.short	(.L_16 - .L_15)


	//   ....[0]....
.L_15:
        /*003c*/ 	.word	0x00000010


	//----- nvinfo : EIATTR_CBANK_PARAM_SIZE
	.align		4
.L_16:
        /*0040*/ 	.byte	0x03, 0x19
        /*0042*/ 	.short	0x0010


	//----- nvinfo : EIATTR_PARAM_CBANK
	.align		4
        /*0044*/ 	.byte	0x04, 0x0a
        /*0046*/ 	.short	(.L_18 - .L_17)
	.align		4
.L_17:
        /*0048*/ 	.word	index@(.nv.constant0._Z11bruteKernelim)
        /*004c*/ 	.short	0x0380
        /*004e*/ 	.short	0x0010


	//----- nvinfo : EIATTR_SW_WAR
	.align		4
.L_18:
        /*0050*/ 	.byte	0x04, 0x36
        /*0052*/ 	.short	(.L_20 - .L_19)
.L_19:
        /*0054*/ 	.word	0x00000008
.L_20:


//--------------------- .nv.callgraph             --------------------------
	.section	.nv.callgraph,"",@"SHT_CUDA_CALLGRAPH"
	.align	4
	.sectionentsize	8
	.align		4
        /*0000*/ 	.word	0x00000000
	.align		4
        /*0004*/ 	.word	0xffffffff
	.align		4
        /*0008*/ 	.word	0x00000000
	.align		4
        /*000c*/ 	.word	0xfffffffe
	.align		4
        /*0010*/ 	.word	0x00000000
	.align		4
        /*0014*/ 	.word	0xfffffffd
	.align		4
        /*0018*/ 	.word	0x00000000
	.align		4
        /*001c*/ 	.word	0xfffffffc


//--------------------- .nv.constant3             --------------------------
	.section	.nv.constant3,"a",@progbits
	.align	8
.nv.constant3:
	.type		d_quarterMoves,@object
	.size		d_quarterMoves,(d_solvedC - d_quarterMoves)
d_quarterMoves:
	.zero		960
	.type		d_solvedC,@object
	.size		d_solvedC,(d_solvedE - d_solvedC)
d_solvedC:
	.zero		8
	.type		d_solvedE,@object
	.size		d_solvedE,(.L_2 - d_solvedE)
d_solvedE:
	.zero		8
.L_2:


//--------------------- .text._Z11bruteKernelim   --------------------------
	.section	.text._Z11bruteKernelim,"ax",@progbits
	.align	128
        .global         _Z11bruteKernelim
        .type           _Z11bruteKernelim,@function
        .size           _Z11bruteKernelim,(.L_x_1 - _Z11bruteKernelim)
        .other          _Z11bruteKernelim,@"STO_CUDA_ENTRY STV_DEFAULT"
_Z11bruteKernelim:
.text._Z11bruteKernelim:
[----:B------:R-:W-:Y:S01]  /*0000*/  LDC R1, c[0x0][0x37c] ;  /* 0x0000df00ff017b82 */ /* 0x000fe20000000800 */
[----:B------:R-:W-:Y:S05]  /*0010*/  EXIT ;  /* 0x000000000000794d */ /* 0x000fea0003800000 */
.L_x_0:
[----:B------:R-:W-:-:S00]  /*0020*/  BRA `(.L_x_0) ;  /* 0xfffffffc00fc7947 */ /* 0x000fc0000383ffff */
[----:B------:R-:W-:-:S00]  /*0030*/  NOP ;  /* 0x0000000000007918 */ /* 0x000fc00000000000 */
        /* <DEDUP_REMOVED lines=12> */
.L_x_1:


//--------------------- .nv.shared.reserved.0     --------------------------
	.section	.nv.shared.reserved.0,"aw",@nobits
	.weak		__nv_reservedSMEM_offset_0_alias
	.size		__nv_reservedSMEM_offset_0_alias, 0, 64
	.other		__nv_reservedSMEM_offset_0_alias,@"STO_CUDA_RESERVED_SHARED STV_DEFAULT"
__nv_reservedSMEM_offset_0_alias:
	.zero		0
	.zero		64


//--------------------- .nv.constant0._Z11bruteKernelim --------------------------
	.section	.nv.constant0._Z11bruteKernelim,"a",@progbits
	.sectionflags	@""
	.align	4
.nv.constant0._Z11bruteKernelim:
	.zero		912


//--------------------- SYMBOLS --------------------------

	.type		.nv.reservedSmem.offset0,@object
	.size		.nv.reservedSmem.offset0,0x4
